	.headerflags	@"EF_CUDA_TEXMODE_UNIFIED EF_CUDA_64BIT_ADDRESS EF_CUDA_ACCELERATORS EF_CUDA_SM90 EF_CUDA_VIRTUAL_SM(EF_CUDA_SM90)"
	.elftype	@"ET_EXEC"


//--------------------- .nv.info                  --------------------------
	.section	.nv.info,"",@"SHT_CUDA_INFO"
	.align	4


	//----- nvinfo : EIATTR_REGCOUNT
	.align		4
        /*0000*/ 	.byte	0x04, 0x2f
        /*0002*/ 	.short	(.L_3 - .L_2)
	.align		4
.L_2:
        /*0004*/ 	.word	index@(triton_poi_fused__native_batch_norm_legit_no_training_hardtanh_9)
        /*0008*/ 	.word	0x00000030


	//----- nvinfo : EIATTR_MIN_STACK_SIZE
	.align		4
.L_3:
        /*000c*/ 	.byte	0x04, 0x12
        /*000e*/ 	.short	(.L_5 - .L_4)
	.align		4
.L_4:
        /*0010*/ 	.word	index@(triton_poi_fused__native_batch_norm_legit_no_training_hardtanh_9)
        /*0014*/ 	.word	0x00000000


	//----- nvinfo : EIATTR_FRAME_SIZE
	.align		4
.L_5:
        /*0018*/ 	.byte	0x04, 0x11
        /*001a*/ 	.short	(.L_7 - .L_6)
	.align		4
.L_6:
        /*001c*/ 	.word	index@(triton_poi_fused__native_batch_norm_legit_no_training_hardtanh_9)
        /*0020*/ 	.word	0x00000000


	//----- nvinfo : EIATTR_MIN_STACK_SIZE
	.align		4
.L_7:
        /*0024*/ 	.byte	0x04, 0x12
        /*0026*/ 	.short	(.L_9 - .L_8)
	.align		4
.L_8:
        /*0028*/ 	.word	index@(triton_poi_fused__native_batch_norm_legit_no_training_hardtanh_9)
        /*002c*/ 	.word	0x00000000
.L_9:


//--------------------- .nv.info.triton_poi_fused__native_batch_norm_legit_no_training_hardtanh_9 --------------------------
	.section	.nv.info.triton_poi_fused__native_batch_norm_legit_no_training_hardtanh_9,"",@"SHT_CUDA_INFO"
	.sectionflags	@""
	.align	4


	//----- nvinfo : EIATTR_CUDA_API_VERSION
	.align		4
        /*0000*/ 	.byte	0x04, 0x37
        /*0002*/ 	.short	(.L_11 - .L_10)
.L_10:
        /*0004*/ 	.word	0x0000007c


	//----- nvinfo : EIATTR_KPARAM_INFO
	.align		4
.L_11:
        /*0008*/ 	.byte	0x04, 0x17
        /*000a*/ 	.short	(.L_13 - .L_12)
.L_12:
        /*000c*/ 	.word	0x00000000
        /*0010*/ 	.short	0x0006
        /*0012*/ 	.short	0x0030
        /*0014*/ 	.byte	0x00, 0xf0, 0x11, 0x00


	//----- nvinfo : EIATTR_KPARAM_INFO
	.align		4
.L_13:
        /*0018*/ 	.byte	0x04, 0x17
        /*001a*/ 	.short	(.L_15 - .L_14)
.L_14:
        /*001c*/ 	.word	0x00000000
        /*0020*/ 	.short	0x0005
        /*0022*/ 	.short	0x0028
        /*0024*/ 	.byte	0x00, 0xf4, 0x21, 0x00


	//----- nvinfo : EIATTR_KPARAM_INFO
	.align		4
.L_15:
        /*0028*/ 	.byte	0x04, 0x17
        /*002a*/ 	.short	(.L_17 - .L_16)
.L_16:
        /*002c*/ 	.word	0x00000000
        /*0030*/ 	.short	0x0004
        /*0032*/ 	.short	0x0020
        /*0034*/ 	.byte	0x00, 0xf4, 0x21, 0x00


	//----- nvinfo : EIATTR_KPARAM_INFO
	.align		4
.L_17:
        /*0038*/ 	.byte	0x04, 0x17
        /*003a*/ 	.short	(.L_19 - .L_18)
.L_18:
        /*003c*/ 	.word	0x00000000
        /*0040*/ 	.short	0x0003
        /*0042*/ 	.short	0x0018
        /*0044*/ 	.byte	0x00, 0xf4, 0x21, 0x00


	//----- nvinfo : EIATTR_KPARAM_INFO
	.align		4
.L_19:
        /*0048*/ 	.byte	0x04, 0x17
        /*004a*/ 	.short	(.L_21 - .L_20)
.L_20:
        /*004c*/ 	.word	0x00000000
        /*0050*/ 	.short	0x0002
        /*0052*/ 	.short	0x0010
        /*0054*/ 	.byte	0x00, 0xf4, 0x21, 0x00


	//----- nvinfo : EIATTR_KPARAM_INFO
	.align		4
.L_21:
        /*0058*/ 	.byte	0x04, 0x17
        /*005a*/ 	.short	(.L_23 - .L_22)
.L_22:
        /*005c*/ 	.word	0x00000000
        /*0060*/ 	.short	0x0001
        /*0062*/ 	.short	0x0008
        /*0064*/ 	.byte	0x00, 0xf4, 0x21, 0x00


	//----- nvinfo : EIATTR_KPARAM_INFO
	.align		4
.L_23:
        /*0068*/ 	.byte	0x04, 0x17
        /*006a*/ 	.short	(.L_25 - .L_24)
.L_24:
        /*006c*/ 	.word	0x00000000
        /*0070*/ 	.short	0x0000
        /*0072*/ 	.short	0x0000
        /*0074*/ 	.byte	0x00, 0xf4, 0x21, 0x00


	//----- nvinfo : EIATTR_SPARSE_MMA_MASK
	.align		4
.L_25:
        /*0078*/ 	.byte	0x03, 0x50
        /*007a*/ 	.short	0x0000


	//----- nvinfo : EIATTR_MAXREG_COUNT
	.align		4
        /*007c*/ 	.byte	0x03, 0x1b
        /*007e*/ 	.short	0x00ff


	//----- nvinfo : EIATTR_EXIT_INSTR_OFFSETS
	.align		4
        /*0080*/ 	.byte	0x04, 0x1c
        /*0082*/ 	.short	(.L_27 - .L_26)


	//   ....[0]....
.L_26:
        /*0084*/ 	.word	0x00000ec0


	//   ....[1]....
        /*0088*/ 	.word	0x00000ee0


	//----- nvinfo : EIATTR_REQNTID
	.align		4
.L_27:
        /*008c*/ 	.byte	0x04, 0x10
        /*008e*/ 	.short	(.L_29 - .L_28)
.L_28:
        /*0090*/ 	.word	0x00000080
        /*0094*/ 	.word	0x00000001
        /*0098*/ 	.word	0x00000001


	//----- nvinfo : EIATTR_CBANK_PARAM_SIZE
	.align		4
.L_29:
        /*009c*/ 	.byte	0x03, 0x19
        /*009e*/ 	.short	0x0034


	//----- nvinfo : EIATTR_PARAM_CBANK
	.align		4
        /*00a0*/ 	.byte	0x04, 0x0a
        /*00a2*/ 	.short	(.L_31 - .L_30)
	.align		4
.L_30:
        /*00a4*/ 	.word	index@(.nv.constant0.triton_poi_fused__native_batch_norm_legit_no_training_hardtanh_9)
        /*00a8*/ 	.short	0x0210
        /*00aa*/ 	.short	0x0034


	//----- nvinfo : EIATTR_SW_WAR
	.align		4
.L_31:
        /*00ac*/ 	.byte	0x04, 0x36
        /*00ae*/ 	.short	(.L_33 - .L_32)
.L_32:
        /*00b0*/ 	.word	0x00000008
.L_33:


//--------------------- .nv.callgraph             --------------------------
	.section	.nv.callgraph,"",@"SHT_CUDA_CALLGRAPH"
	.align	4
	.sectionentsize	8
	.align		4
        /*0000*/ 	.word	0x00000000
	.align		4
        /*0004*/ 	.word	0xffffffff
	.align		4
        /*0008*/ 	.word	0x00000000
	.align		4
        /*000c*/ 	.word	0xfffffffe
	.align		4
        /*0010*/ 	.word	0x00000000
	.align		4
        /*0014*/ 	.word	0xfffffffd
	.align		4
        /*0018*/ 	.word	0x00000000
	.align		4
        /*001c*/ 	.word	0xfffffffc


//--------------------- .nv.constant4             --------------------------
	.section	.nv.constant4,"a",@progbits
	.align	8
	.align		8
.nv.constant4:
        /*0000*/ 	.dword	_$_str
	.align		8
        /*0008*/ 	.dword	_$_str_$_2


//--------------------- .text.triton_poi_fused__native_batch_norm_legit_no_training_hardtanh_9 --------------------------
	.section	.text.triton_poi_fused__native_batch_norm_legit_no_training_hardtanh_9,"ax",@progbits
	.align	128
        .global         triton_poi_fused__native_batch_norm_legit_no_training_hardtanh_9
        .type           triton_poi_fused__native_batch_norm_legit_no_training_hardtanh_9,@function
        .size           triton_poi_fused__native_batch_norm_legit_no_training_hardtanh_9,(.L_x_1 - triton_poi_fused__native_batch_norm_legit_no_training_hardtanh_9)
        .other          triton_poi_fused__native_batch_norm_legit_no_training_hardtanh_9,@"STO_CUDA_ENTRY STV_DEFAULT"
triton_poi_fused__native_batch_norm_legit_no_training_hardtanh_9:
.text.triton_poi_fused__native_batch_norm_legit_no_training_hardtanh_9:
[----:B------:R-:W0:Y:S01]  /*0000*/  LDC R1, c[0x0][0x28] ;  /* 0x00000a00ff017b82 */ /* 0x000e220000000800 */
[----:B------:R-:W1:Y:S07]  /*0010*/  S2R R0, SR_TID.X ;  /* 0x0000000000007919 */ /* 0x000e6e0000002100 */
[----:B------:R-:W2:Y:S01]  /*0020*/  LDC.64 R4, c[0x0][0x220] ;  /* 0x00008800ff047b82 */ /* 0x000ea20000000a00 */
[----:B------:R-:W-:Y:S01]  /*0030*/  CS2R R38, SRZ ;  /* 0x0000000000267805 */ /* 0x000fe2000001ff00 */
[----:B------:R-:W-:Y:S01]  /*0040*/  ULDC.64 UR4, c[0x0][0x208] ;  /* 0x0000820000047ab9 */ /* 0x000fe20000000a00 */
[----:B------:R-:W3:Y:S01]  /*0050*/  S2R R3, SR_CTAID.X ;  /* 0x0000000000037919 */ /* 0x000ee20000002500 */
[----:B------:R-:W-:-:S04]  /*0060*/  CS2R R34, SRZ ;  /* 0x0000000000227805 */ /* 0x000fc8000001ff00 */
[----:B------:R-:W4:Y:S08]  /*0070*/  LDC.64 R28, c[0x0][0x218] ;  /* 0x00008600ff1c7b82 */ /* 0x000f300000000a00 */
[----:B------:R-:W5:Y:S08]  /*0080*/  LDC.64 R36, c[0x0][0x230] ;  /* 0x00008c00ff247b82 */ /* 0x000f700000000a00 */
[----:B------:R-:W4:Y:S01]  /*0090*/  LDC.64 R16, c[0x0][0x210] ;  /* 0x00008400ff107b82 */ /* 0x000f220000000a00 */
[----:B-1----:R-:W-:-:S05]  /*00a0*/  IMAD.SHL.U32 R0, R0, 0x4, RZ ;  /* 0x0000000400007824 */ /* 0x002fca00078e00ff */
[----:B------:R-:W-:-:S05]  /*00b0*/  LOP3.LUT R0, R0, 0x1fc, RZ, 0xc0, !PT ;  /* 0x000001fc00007812 */ /* 0x000fca00078ec0ff */
[----:B---3--:R-:W-:-:S04]  /*00c0*/  IMAD R0, R3, 0x400, R0 ;  /* 0x0000040003007824 */ /* 0x008fc800078e0200 */
[C---:B------:R-:W-:Y:S01]  /*00d0*/  IMAD.HI R2, R0.reuse, 0x1948b0fd, RZ ;  /* 0x1948b0fd00027827 */ /* 0x040fe200078e02ff */
[----:B------:R-:W-:-:S03]  /*00e0*/  ISETP.GE.AND P1, PT, R0, 0x28800, PT ;  /* 0x000288000000780c */ /* 0x000fc60003f26270 */
[----:B------:R-:W-:Y:S01]  /*00f0*/  VIADD R40, R0, 0x2 ;  /* 0x0000000200287836 */ /* 0x000fe20000000000 */
[----:B------:R-:W-:-:S04]  /*0100*/  SHF.R.U32.HI R3, RZ, 0x1f, R2 ;  /* 0x0000001fff037819 */ /* 0x000fc80000011602 */
[----:B------:R-:W-:Y:S01]  /*0110*/  LEA.HI.SX32 R3, R2, R3, 0x1c ;  /* 0x0000000302037211 */ /* 0x000fe200078fe2ff */
[----:B------:R-:W-:-:S04]  /*0120*/  IMAD.HI R2, R40, 0x1948b0fd, RZ ;  /* 0x1948b0fd28027827 */ /* 0x000fc800078e02ff */
[----:B------:R-:W-:Y:S01]  /*0130*/  IMAD R3, R3, -0xa2, R0 ;  /* 0xffffff5e03037824 */ /* 0x000fe200078e0200 */
[----:B------:R-:W-:-:S03]  /*0140*/  SHF.R.U32.HI R9, RZ, 0x1f, R2 ;  /* 0x0000001fff097819 */ /* 0x000fc60000011602 */
[----:B--2---:R-:W-:Y:S01]  /*0150*/  IMAD.WIDE R6, R3, 0x4, R4 ;  /* 0x0000000403067825 */ /* 0x004fe200078e0204 */
[----:B------:R-:W-:-:S04]  /*0160*/  LEA.HI.SX32 R9, R2, R9, 0x1c ;  /* 0x0000000902097211 */ /* 0x000fc800078fe2ff */
[----:B------:R1:W2:Y:S01]  /*0170*/  @!P1 LDG.E.EL.64 R38, desc[UR4][R6.64] ;  /* 0x0000000406269981 */ /* 0x0002a2000c2e1b00 */
[----:B------:R-:W-:Y:S01]  /*0180*/  IMAD R40, R9, -0xa2, R40 ;  /* 0xffffff5e09287824 */ /* 0x000fe200078e0228 */
[----:B------:R-:W-:-:S03]  /*0190*/  CS2R R8, SRZ ;  /* 0x0000000000087805 */ /* 0x000fc6000001ff00 */
[----:B------:R-:W-:-:S05]  /*01a0*/  IMAD.WIDE R12, R40, 0x4, R4 ;  /* 0x00000004280c7825 */ /* 0x000fca00078e0204 */
[----:B------:R3:W2:Y:S01]  /*01b0*/  @!P1 LDG.E.EL.64 R8, desc[UR4][R12.64] ;  /* 0x000000040c089981 */ /* 0x0006a2000c2e1b00 */
[----:B------:R-:W-:Y:S01]  /*01c0*/  IADD3 R41, R0, 0x200, RZ ;  /* 0x0000020000297810 */ /* 0x000fe20007ffe0ff */
[----:B------:R-:W-:-:S03]  /*01d0*/  VIADD R43, R0, 0x202 ;  /* 0x00000202002b7836 */ /* 0x000fc60000000000 */
[C---:B------:R-:W-:Y:S01]  /*01e0*/  ISETP.GE.AND P0, PT, R41.reuse, 0x28800, PT ;  /* 0x000288002900780c */ /* 0x040fe20003f06270 */
[----:B------:R-:W-:-:S05]  /*01f0*/  IMAD.HI R2, R41, 0x1948b0fd, RZ ;  /* 0x1948b0fd29027827 */ /* 0x000fca00078e02ff */
[----:B------:R-:W-:-:S04]  /*0200*/  SHF.R.U32.HI R11, RZ, 0x1f, R2 ;  /* 0x0000001fff0b7819 */ /* 0x000fc80000011602 */
[----:B------:R-:W-:Y:S02]  /*0210*/  LEA.HI.SX32 R2, R2, R11, 0x1c ;  /* 0x0000000b02027211 */ /* 0x000fe400078fe2ff */
[----:B------:R-:W-:-:S03]  /*0220*/  CS2R R10, SRZ ;  /* 0x00000000000a7805 */ /* 0x000fc6000001ff00 */
[----:B------:R-:W-:Y:S02]  /*0230*/  IMAD R41, R2, -0xa2, R41 ;  /* 0xffffff5e02297824 */ /* 0x000fe400078e0229 */
[----:B------:R-:W-:-:S04]  /*0240*/  IMAD.HI R2, R43, 0x1948b0fd, RZ ;  /* 0x1948b0fd2b027827 */ /* 0x000fc800078e02ff */
[----:B-1----:R-:W-:Y:S01]  /*0250*/  IMAD.WIDE R6, R41, 0x4, R4 ;  /* 0x0000000429067825 */ /* 0x002fe200078e0204 */
[----:B---3--:R-:W-:-:S04]  /*0260*/  SHF.R.U32.HI R13, RZ, 0x1f, R2 ;  /* 0x0000001fff0d7819 */ /* 0x008fc80000011602 */
[----:B------:R-:W3:Y:S01]  /*0270*/  @!P0 LDG.E.EL.64 R10, desc[UR4][R6.64] ;  /* 0x00000004060a8981 */ /* 0x000ee2000c2e1b00 */
[----:B------:R-:W-:-:S05]  /*0280*/  LEA.HI.SX32 R2, R2, R13, 0x1c ;  /* 0x0000000d02027211 */ /* 0x000fca00078fe2ff */
[----:B------:R-:W-:-:S04]  /*0290*/  IMAD R43, R2, -0xa2, R43 ;  /* 0xffffff5e022b7824 */ /* 0x000fc800078e022b */
[----:B------:R-:W-:-:S05]  /*02a0*/  IMAD.WIDE R12, R43, 0x4, R4 ;  /* 0x000000042b0c7825 */ /* 0x000fca00078e0204 */
[----:B------:R1:W3:Y:S01]  /*02b0*/  @!P0 LDG.E.EL.64 R34, desc[UR4][R12.64] ;  /* 0x000000040c228981 */ /* 0x0002e2000c2e1b00 */
[----:B------:R-:W-:Y:S01]  /*02c0*/  CS2R R32, SRZ ;  /* 0x0000000000207805 */ /* 0x000fe2000001ff00 */
[--C-:B----4-:R-:W-:Y:S01]  /*02d0*/  IMAD.WIDE R14, R3, 0x4, R28.reuse ;  /* 0x00000004030e7825 */ /* 0x110fe200078e021c */
[----:B------:R-:W-:Y:S02]  /*02e0*/  CS2R R18, SRZ ;  /* 0x0000000000127805 */ /* 0x000fe4000001ff00 */
[----:B------:R-:W-:Y:S02]  /*02f0*/  CS2R R24, SRZ ;  /* 0x0000000000187805 */ /* 0x000fe4000001ff00 */
[----:B------:R-:W-:Y:S01]  /*0300*/  CS2R R30, SRZ ;  /* 0x00000000001e7805 */ /* 0x000fe2000001ff00 */
[----:B------:R-:W-:Y:S01]  /*0310*/  IMAD.WIDE R20, R40, 0x4, R28 ;  /* 0x0000000428147825 */ /* 0x000fe200078e021c */
[----:B------:R4:W3:Y:S01]  /*0320*/  @!P1 LDG.E.EL.64 R32, desc[UR4][R14.64] ;  /* 0x000000040e209981 */ /* 0x0008e2000c2e1b00 */
[----:B------:R-:W-:-:S02]  /*0330*/  CS2R R22, SRZ ;  /* 0x0000000000167805 */ /* 0x000fc4000001ff00 */
[----:B------:R-:W-:Y:S01]  /*0340*/  CS2R R4, SRZ ;  /* 0x0000000000047805 */ /* 0x000fe2000001ff00 */
[----:B01----:R-:W0:Y:S01]  /*0350*/  LDC.64 R12, c[0x0][0x228] ;  /* 0x00008a00ff0c7b82 */ /* 0x003e220000000a00 */
[----:B------:R-:W-:Y:S01]  /*0360*/  IMAD.WIDE R26, R41, 0x4, R28 ;  /* 0x00000004291a7825 */ /* 0x000fe200078e021c */
[----:B------:R1:W3:Y:S01]  /*0370*/  @!P1 LDG.E.EL.64 R18, desc[UR4][R20.64] ;  /* 0x0000000414129981 */ /* 0x0002e2000c2e1b00 */
[----:B------:R-:W-:Y:S02]  /*0380*/  CS2R R6, SRZ ;  /* 0x0000000000067805 */ /* 0x000fe4000001ff00 */
[----:B------:R-:W-:Y:S01]  /*0390*/  IMAD.WIDE R16, R0, 0x4, R16 ;  /* 0x0000000400107825 */ /* 0x000fe200078e0210 */
[----:B------:R0:W3:Y:S03]  /*03a0*/  @!P0 LDG.E.EL.64 R24, desc[UR4][R26.64] ;  /* 0x000000041a188981 */ /* 0x0000e6000c2e1b00 */
[----:B----4-:R-:W-:Y:S01]  /*03b0*/  IMAD.WIDE R14, R43, 0x4, R28 ;  /* 0x000000042b0e7825 */ /* 0x010fe200078e021c */
[----:B------:R-:W-:Y:S01]  /*03c0*/  CS2R R28, SRZ ;  /* 0x00000000001c7805 */ /* 0x000fe2000001ff00 */
[----:B------:R-:W4:Y:S01]  /*03d0*/  @!P1 LDG.E.128 R4, desc[UR4][R16.64] ;  /* 0x0000000410049981 */ /* 0x000f22000c1e1d00 */
[----:B-1----:R-:W-:-:S03]  /*03e0*/  CS2R R20, SRZ ;  /* 0x0000000000147805 */ /* 0x002fc6000001ff00 */
[----:B------:R-:W4:Y:S01]  /*03f0*/  @!P0 LDG.E.EL.64 R22, desc[UR4][R14.64] ;  /* 0x000000040e168981 */ /* 0x000f22000c2e1b00 */
[----:B0-----:R-:W-:-:S04]  /*0400*/  IMAD.WIDE R44, R3, 0x4, R12 ;  /* 0x00000004032c7825 */ /* 0x001fc800078e020c */
[--C-:B------:R-:W-:Y:S01]  /*0410*/  IMAD.WIDE R26, R40, 0x4, R12.reuse ;  /* 0x00000004281a7825 */ /* 0x100fe200078e020c */
[----:B------:R0:W4:Y:S04]  /*0420*/  @!P1 LDG.E.EL.64 R30, desc[UR4][R44.64] ;  /* 0x000000042c1e9981 */ /* 0x000128000c2e1b00 */
[----:B------:R1:W4:Y:S01]  /*0430*/  @!P1 LDG.E.EL.64 R28, desc[UR4][R26.64] ;  /* 0x000000041a1c9981 */ /* 0x000322000c2e1b00 */
[----:B0-----:R-:W-:Y:S01]  /*0440*/  IMAD.WIDE R44, R41, 0x4, R12 ;  /* 0x00000004292c7825 */ /* 0x001fe200078e020c */
[----:B-1----:R-:W-:-:S04]  /*0450*/  CS2R R26, SRZ ;  /* 0x00000000001a7805 */ /* 0x002fc8000001ff00 */
[----:B------:R5:W4:Y:S02]  /*0460*/  @!P0 LDG.E.EL.64 R20, desc[UR4][R44.64] ;  /* 0x000000042c148981 */ /* 0x000b24000c2e1b00 */
[----:B-----5:R-:W-:Y:S01]  /*0470*/  IMAD.WIDE R44, R3, 0x4, R36 ;  /* 0x00000004032c7825 */ /* 0x020fe200078e0224 */
[----:B------:R-:W-:-:S04]  /*0480*/  CS2R R2, SRZ ;  /* 0x0000000000027805 */ /* 0x000fc8000001ff00 */
[----:B------:R0:W5:Y:S01]  /*0490*/  @!P1 LDG.E.EL.64 R26, desc[UR4][R44.64] ;  /* 0x000000042c1a9981 */ /* 0x000162000c2e1b00 */
[----:B------:R-:W-:Y:S01]  /*04a0*/  CS2R R14, SRZ ;  /* 0x00000000000e7805 */ /* 0x000fe2000001ff00 */
[----:B0-----:R-:W-:-:S05]  /*04b0*/  IMAD.WIDE R44, R40, 0x4, R36 ;  /* 0x00000004282c7825 */ /* 0x001fca00078e0224 */
[----:B------:R-:W4:Y:S01]  /*04c0*/  @!P1 LDG.E.EL.64 R2, desc[UR4][R44.64] ;  /* 0x000000042c029981 */ /* 0x000f22000c2e1b00 */
[----:B------:R-:W-:-:S05]  /*04d0*/  IMAD.WIDE R12, R43, 0x4, R12 ;  /* 0x000000042b0c7825 */ /* 0x000fca00078e020c */
[----:B------:R0:W4:Y:S01]  /*04e0*/  @!P0 LDG.E.EL.64 R14, desc[UR4][R12.64] ;  /* 0x000000040c0e8981 */ /* 0x000122000c2e1b00 */
[----:B------:R-:W-:Y:S01]  /*04f0*/  IMAD.WIDE R40, R41, 0x4, R36 ;  /* 0x0000000429287825 */ /* 0x000fe200078e0224 */
[----:B0-----:R-:W-:-:S06]  /*0500*/  CS2R R12, SRZ ;  /* 0x00000000000c7805 */ /* 0x001fcc000001ff00 */
[----:B------:R0:W5:Y:S02]  /*0510*/  @!P0 LDG.E.EL.64 R12, desc[UR4][R40.64] ;  /* 0x00000004280c8981 */ /* 0x000164000c2e1b00 */
[----:B0-----:R-:W-:Y:S01]  /*0520*/  IMAD.WIDE R40, R43, 0x4, R36 ;  /* 0x000000042b287825 */ /* 0x001fe200078e0224 */
[----:B------:R-:W-:-:S06]  /*0530*/  CS2R R36, SRZ ;  /* 0x0000000000247805 */ /* 0x000fcc000001ff00 */
[----:B------:R0:W5:Y:S01]  /*0540*/  @!P0 LDG.E.EL.64 R36, desc[UR4][R40.64] ;  /* 0x0000000428248981 */ /* 0x000162000c2e1b00 */
[----:B--2---:R-:W-:Y:S01]  /*0550*/  FADD R38, R38, 9.9999997473787516356e-06 ;  /* 0x3727c5ac26267421 */ /* 0x004fe20000000000 */
[----:B------:R-:W-:-:S05]  /*0560*/  FADD R39, R39, 9.9999997473787516356e-06 ;  /* 0x3727c5ac27277421 */ /* 0x000fca0000000000 */
[----:B------:R-:W1:Y:S08]  /*0570*/  MUFU.SQRT R38, R38 ;  /* 0x0000002600267308 */ /* 0x000e700000002000 */
[----:B------:R-:W2:Y:S01]  /*0580*/  MUFU.SQRT R42, R39 ;  /* 0x00000027002a7308 */ /* 0x000ea20000002000 */
[----:B------:R-:W-:Y:S01]  /*0590*/  FADD R44, R8, 9.9999997473787516356e-06 ;  /* 0x3727c5ac082c7421 */ /* 0x000fe20000000000 */
[----:B-1----:R-:W-:-:S06]  /*05a0*/  FSETP.GT.AND P3, PT, R38, 8.50705917302346158658e+37, PT ;  /* 0x7e8000002600780b */ /* 0x002fcc0003f64000 */
[----:B------:R-:W1:Y:S01]  /*05b0*/  MUFU.SQRT R44, R44 ;  /* 0x0000002c002c7308 */ /* 0x000e620000002000 */
[----:B------:R-:W-:Y:S01]  /*05c0*/  FSETP.GEU.AND P6, PT, R38, 1.175494350822287508e-38, PT ;  /* 0x008000002600780b */ /* 0x000fe20003fce000 */
[----:B------:R-:W-:Y:S01]  /*05d0*/  HFMA2.MMA R8, -RZ, RZ, 1.625, 0 ;  /* 0x3e800000ff087435 */ /* 0x000fe200000001ff */
[C---:B--2---:R-:W-:Y:S02]  /*05e0*/  FSETP.GT.AND P5, PT, R42.reuse, 8.50705917302346158658e+37, PT ;  /* 0x7e8000002a00780b */ /* 0x044fe40003fa4000 */
[----:B------:R-:W-:Y:S02]  /*05f0*/  FSETP.GEU.AND P2, PT, R42, 1.175494350822287508e-38, PT ;  /* 0x008000002a00780b */ /* 0x000fe40003f4e000 */
[----:B------:R-:W-:Y:S01]  /*0600*/  @P3 FMUL R38, R38, 0.25 ;  /* 0x3e80000026263820 */ /* 0x000fe20000400000 */
[----:B-1----:R-:W-:-:S06]  /*0610*/  FSETP.GT.AND P4, PT, R44, 8.50705917302346158658e+37, PT ;  /* 0x7e8000002c00780b */ /* 0x002fcc0003f84000 */
[----:B------:R-:W-:Y:S01]  /*0620*/  @!P6 FMUL R38, R38, 16777216 ;  /* 0x4b8000002626e820 */ /* 0x000fe20000400000 */
[----:B0-----:R-:W-:Y:S01]  /*0630*/  FSEL R40, R8, 1, P3 ;  /* 0x3f80000008287808 */ /* 0x001fe20001800000 */
[----:B------:R-:W-:Y:S01]  /*0640*/  @P5 FMUL R42, R42, 0.25 ;  /* 0x3e8000002a2a5820 */ /* 0x000fe20000400000 */
[----:B------:R-:W-:Y:S01]  /*0650*/  FSETP.GEU.AND P3, PT, R44, 1.175494350822287508e-38, PT ;  /* 0x008000002c00780b */ /* 0x000fe20003f6e000 */
[----:B------:R-:W0:Y:S02]  /*0660*/  MUFU.RCP R39, R38 ;  /* 0x0000002600277308 */ /* 0x000e240000001000 */
[----:B------:R-:W-:Y:S01]  /*0670*/  @!P2 FMUL R42, R42, 16777216 ;  /* 0x4b8000002a2aa820 */ /* 0x000fe20000400000 */
[----:B------:R-:W-:Y:S01]  /*0680*/  FADD R9, R9, 9.9999997473787516356e-06 ;  /* 0x3727c5ac09097421 */ /* 0x000fe20000000000 */
[----:B------:R-:W-:Y:S01]  /*0690*/  @!P6 FMUL R40, R40, 16777216 ;  /* 0x4b8000002828e820 */ /* 0x000fe20000400000 */
[----:B------:R-:W-:-:S03]  /*06a0*/  @P4 FMUL R44, R44, 0.25 ;  /* 0x3e8000002c2c4820 */ /* 0x000fc60000400000 */
[----:B------:R-:W1:Y:S01]  /*06b0*/  MUFU.RCP R42, R42 ;  /* 0x0000002a002a7308 */ /* 0x000e620000001000 */
[----:B------:R-:W-:Y:S01]  /*06c0*/  FSEL R41, R8, 1, P5 ;  /* 0x3f80000008297808 */ /* 0x000fe20002800000 */
[----:B---3--:R-:W-:Y:S02]  /*06d0*/  FADD R10, R10, 9.9999997473787516356e-06 ;  /* 0x3727c5ac0a0a7421 */ /* 0x008fe40000000000 */
[----:B------:R-:W-:-:S04]  /*06e0*/  @!P3 FMUL R44, R44, 16777216 ;  /* 0x4b8000002c2cb820 */ /* 0x000fc80000400000 */
[----:B------:R-:W2:Y:S01]  /*06f0*/  MUFU.SQRT R43, R9 ;  /* 0x00000009002b7308 */ /* 0x000ea20000002000 */
[----:B0-----:R-:W-:Y:S01]  /*0700*/  FMUL R39, R39, R40 ;  /* 0x0000002827277220 */ /* 0x001fe20000400000 */
[----:B------:R-:W-:-:S06]  /*0710*/  @!P2 FMUL R41, R41, 16777216 ;  /* 0x4b8000002929a820 */ /* 0x000fcc0000400000 */
[----:B------:R-:W0:Y:S01]  /*0720*/  MUFU.RCP R40, R44 ;  /* 0x0000002c00287308 */ /* 0x000e220000001000 */
[----:B-1----:R-:W-:Y:S01]  /*0730*/  FMUL R38, R42, R41 ;  /* 0x000000292a267220 */ /* 0x002fe20000400000 */
[----:B------:R-:W-:-:S06]  /*0740*/  FSEL R41, R8, 1, P4 ;  /* 0x3f80000008297808 */ /* 0x000fcc0002000000 */
[----:B------:R1:W3:Y:S01]  /*0750*/  MUFU.SQRT R9, R10 ;  /* 0x0000000a00097308 */ /* 0x0002e20000002000 */
[----:B--2---:R-:W-:Y:S01]  /*0760*/  FSETP.GT.AND P6, PT, R43, 8.50705917302346158658e+37, PT ;  /* 0x7e8000002b00780b */ /* 0x004fe20003fc4000 */
[----:B------:R-:W-:Y:S01]  /*0770*/  @!P3 FMUL R41, R41, 16777216 ;  /* 0x4b8000002929b820 */ /* 0x000fe20000400000 */
[----:B-1----:R-:W-:Y:S01]  /*0780*/  FADD R10, R11, 9.9999997473787516356e-06 ;  /* 0x3727c5ac0b0a7421 */ /* 0x002fe20000000000 */
[----:B------:R-:W-:Y:S01]  /*0790*/  FSETP.GEU.AND P5, PT, R43, 1.175494350822287508e-38, PT ;  /* 0x008000002b00780b */ /* 0x000fe20003fae000 */
[----:B------:R-:W-:-:S04]  /*07a0*/  FADD R11, R34, 9.9999997473787516356e-06 ;  /* 0x3727c5ac220b7421 */ /* 0x000fc80000000000 */
[----:B------:R-:W1:Y:S01]  /*07b0*/  MUFU.SQRT R10, R10 ;  /* 0x0000000a000a7308 */ /* 0x000e620000002000 */
[----:B0-----:R-:W-:Y:S01]  /*07c0*/  FMUL R40, R40, R41 ;  /* 0x0000002928287220 */ /* 0x001fe20000400000 */
[----:B------:R-:W-:Y:S01]  /*07d0*/  FADD R41, R35, 9.9999997473787516356e-06 ;  /* 0x3727c5ac23297421 */ /* 0x000fe20000000000 */
[----:B---3--:R-:W-:Y:S02]  /*07e0*/  FSETP.GT.AND P3, PT, R9, 8.50705917302346158658e+37, PT ;  /* 0x7e8000000900780b */ /* 0x008fe40003f64000 */
[----:B------:R-:W-:Y:S01]  /*07f0*/  @P6 FMUL R43, R43, 0.25 ;  /* 0x3e8000002b2b6820 */ /* 0x000fe20000400000 */
[----:B------:R-:W-:Y:S02]  /*0800*/  FSEL R34, R8, 1, P6 ;  /* 0x3f80000008227808 */ /* 0x000fe40003000000 */
[----:B------:R-:W-:Y:S01]  /*0810*/  FSETP.GEU.AND P6, PT, R9, 1.175494350822287508e-38, PT ;  /* 0x008000000900780b */ /* 0x000fe20003fce000 */
[----:B------:R-:W0:Y:S01]  /*0820*/  MUFU.SQRT R11, R11 ;  /* 0x0000000b000b7308 */ /* 0x000e220000002000 */
[----:B------:R-:W-:Y:S01]  /*0830*/  @!P5 FMUL R43, R43, 16777216 ;  /* 0x4b8000002b2bd820 */ /* 0x000fe20000400000 */
[----:B------:R-:W-:-:S06]  /*0840*/  @!P5 FMUL R34, R34, 16777216 ;  /* 0x4b8000002222d820 */ /* 0x000fcc0000400000 */
[----:B------:R2:W3:Y:S01]  /*0850*/  MUFU.SQRT R44, R41 ;  /* 0x00000029002c7308 */ /* 0x0004e20000002000 */
[----:B-1----:R-:W-:Y:S01]  /*0860*/  FSETP.GT.AND P5, PT, R10, 8.50705917302346158658e+37, PT ;  /* 0x7e8000000a00780b */ /* 0x002fe20003fa4000 */
[----:B------:R-:W-:Y:S01]  /*0870*/  @P3 FMUL R9, R9, 0.25 ;  /* 0x3e80000009093820 */ /* 0x000fe20000400000 */
[----:B------:R-:W-:-:S03]  /*0880*/  FSEL R35, R8, 1, P3 ;  /* 0x3f80000008237808 */ /* 0x000fc60001800000 */
[----:B------:R-:W-:Y:S01]  /*0890*/  @!P6 FMUL R9, R9, 16777216 ;  /* 0x4b8000000909e820 */ /* 0x000fe20000400000 */
[----:B0-----:R-:W-:Y:S01]  /*08a0*/  FSETP.GT.AND P4, PT, R11, 8.50705917302346158658e+37, PT ;  /* 0x7e8000000b00780b */ /* 0x001fe20003f84000 */
[----:B------:R-:W-:Y:S01]  /*08b0*/  @!P6 FMUL R35, R35, 16777216 ;  /* 0x4b8000002323e820 */ /* 0x000fe20000400000 */
[----:B------:R-:W-:Y:S02]  /*08c0*/  FSETP.GEU.AND P2, PT, R10, 1.175494350822287508e-38, PT ;  /* 0x008000000a00780b */ /* 0x000fe40003f4e000 */
[----:B--2---:R-:W-:Y:S02]  /*08d0*/  FSEL R41, R8, 1, P5 ;  /* 0x3f80000008297808 */ /* 0x004fe40002800000 */
[----:B---3--:R-:W-:Y:S01]  /*08e0*/  FSETP.GT.AND P6, PT, R44, 8.50705917302346158658e+37, PT ;  /* 0x7e8000002c00780b */ /* 0x008fe20003fc4000 */
[----:B------:R-:W-:Y:S01]  /*08f0*/  @P5 FMUL R10, R10, 0.25 ;  /* 0x3e8000000a0a5820 */ /* 0x000fe20000400000 */
[----:B------:R-:W-:Y:S01]  /*0900*/  FSETP.GEU.AND P3, PT, R11, 1.175494350822287508e-38, PT ;  /* 0x008000000b00780b */ /* 0x000fe20003f6e000 */
[----:B------:R-:W0:Y:S01]  /*0910*/  MUFU.RCP R43, R43 ;  /* 0x0000002b002b7308 */ /* 0x000e220000001000 */
[----:B------:R-:W-:-:S03]  /*0920*/  FSETP.GEU.AND P5, PT, R44, 1.175494350822287508e-38, PT ;  /* 0x008000002c00780b */ /* 0x000fc60003fae000 */
[----:B------:R-:W-:-:S04]  /*0930*/  @P4 FMUL R11, R11, 0.25 ;  /* 0x3e8000000b0b4820 */ /* 0x000fc80000400000 */
[----:B------:R-:W1:Y:S02]  /*0940*/  MUFU.RCP R9, R9 ;  /* 0x0000000900097308 */ /* 0x000e640000001000 */
[----:B------:R-:W-:Y:S01]  /*0950*/  @P6 FMUL R44, R44, 0.25 ;  /* 0x3e8000002c2c6820 */ /* 0x000fe20000400000 */
[----:B------:R-:W-:Y:S01]  /*0960*/  @!P2 FMUL R10, R10, 16777216 ;  /* 0x4b8000000a0aa820 */ /* 0x000fe20000400000 */
[----:B------:R-:W-:Y:S02]  /*0970*/  @!P3 FMUL R11, R11, 16777216 ;  /* 0x4b8000000b0bb820 */ /* 0x000fe40000400000 */
[----:B------:R-:W-:Y:S01]  /*0980*/  @!P5 FMUL R44, R44, 16777216 ;  /* 0x4b8000002c2cd820 */ /* 0x000fe20000400000 */
[----:B0-----:R-:W-:Y:S01]  /*0990*/  FMUL R34, R43, R34 ;  /* 0x000000222b227220 */ /* 0x001fe20000400000 */
[----:B------:R-:W-:Y:S08]  /*09a0*/  MUFU.RCP R42, R11 ;  /* 0x0000000b002a7308 */ /* 0x000ff00000001000 */
[----:B------:R-:W0:Y:S01]  /*09b0*/  MUFU.RCP R10, R10 ;  /* 0x0000000a000a7308 */ /* 0x000e220000001000 */
[----:B-1----:R-:W-:Y:S01]  /*09c0*/  FMUL R35, R9, R35 ;  /* 0x0000002309237220 */ /* 0x002fe20000400000 */
[----:B------:R-:W-:-:S06]  /*09d0*/  FSEL R9, R8, 1, P4 ;  /* 0x3f80000008097808 */ /* 0x000fcc0002000000 */
[----:B------:R-:W1:Y:S01]  /*09e0*/  MUFU.RCP R43, R44 ;  /* 0x0000002c002b7308 */ /* 0x000e620000001000 */
[----:B------:R-:W-:Y:S01]  /*09f0*/  FSEL R8, R8, 1, P6 ;  /* 0x3f80000008087808 */ /* 0x000fe20003000000 */
[----:B------:R-:W-:Y:S01]  /*0a00*/  @!P2 FMUL R41, R41, 16777216 ;  /* 0x4b8000002929a820 */ /* 0x000fe20000400000 */
[----:B------:R-:W-:-:S03]  /*0a10*/  @!P3 FMUL R9, R9, 16777216 ;  /* 0x4b8000000909b820 */ /* 0x000fc60000400000 */
[----:B------:R-:W-:Y:S01]  /*0a20*/  @!P5 FMUL R8, R8, 16777216 ;  /* 0x4b8000000808d820 */ /* 0x000fe20000400000 */
[----:B0-----:R-:W-:Y:S01]  /*0a30*/  FMUL R41, R10, R41 ;  /* 0x000000290a297220 */ /* 0x001fe20000400000 */
[----:B------:R-:W-:Y:S01]  /*0a40*/  FMUL R42, R42, R9 ;  /* 0x000000092a2a7220 */ /* 0x000fe20000400000 */
[----:B------:R-:W-:Y:S01]  /*0a50*/  CS2R R10, SRZ ;  /* 0x00000000000a7805 */ /* 0x000fe2000001ff00 */
[----:B-1----:R-:W-:Y:S01]  /*0a60*/  FMUL R43, R43, R8 ;  /* 0x000000082b2b7220 */ /* 0x002fe20000400000 */
[----:B------:R-:W-:-:S06]  /*0a70*/  CS2R R8, SRZ ;  /* 0x0000000000087805 */ /* 0x000fcc000001ff00 */
[----:B------:R-:W2:Y:S01]  /*0a80*/  @!P0 LDG.E.128 R8, desc[UR4][R16.64+0x800] ;  /* 0x0008000410088981 */ /* 0x000ea2000c1e1d00 */
[----:B----4-:R-:W-:-:S04]  /*0a90*/  FADD R7, -R19, R7 ;  /* 0x0000000713077221 */ /* 0x010fc80000000100 */
[----:B------:R-:W-:Y:S01]  /*0aa0*/  FMUL R34, R34, R7 ;  /* 0x0000000722227220 */ /* 0x000fe20000400000 */
[----:B------:R-:W-:Y:S01]  /*0ab0*/  FADD R5, -R33, R5 ;  /* 0x0000000521057221 */ /* 0x000fe20000000100 */
[----:B------:R-:W-:Y:S02]  /*0ac0*/  FADD R33, -R18, R6 ;  /* 0x0000000612217221 */ /* 0x000fe40000000100 */
[----:B------:R-:W-:Y:S01]  /*0ad0*/  FFMA R29, R34, R29, R3 ;  /* 0x0000001d221d7223 */ /* 0x000fe20000000003 */
[----:B------:R-:W-:Y:S01]  /*0ae0*/  FADD R4, -R32, R4 ;  /* 0x0000000420047221 */ /* 0x000fe20000000100 */
[----:B------:R-:W-:-:S03]  /*0af0*/  FMUL R33, R40, R33 ;  /* 0x0000002128217220 */ /* 0x000fc60000400000 */
[----:B------:R-:W-:Y:S01]  /*0b00*/  FSETP.GTU.AND P2, PT, R29, RZ, PT ;  /* 0x000000ff1d00720b */ /* 0x000fe20003f4c000 */
[----:B------:R-:W-:Y:S01]  /*0b10*/  FMUL R38, R38, R5 ;  /* 0x0000000526267220 */ /* 0x000fe20000400000 */
[----:B------:R-:W-:Y:S01]  /*0b20*/  FMUL R39, R39, R4 ;  /* 0x0000000427277220 */ /* 0x000fe20000400000 */
[----:B------:R-:W-:Y:S01]  /*0b30*/  FFMA R28, R33, R28, R2 ;  /* 0x0000001c211c7223 */ /* 0x000fe20000000002 */
[----:B------:R-:W-:Y:S01]  /*0b40*/  FSEL R7, R29, RZ, P2 ;  /* 0x000000ff1d077208 */ /* 0x000fe20001000000 */
[----:B-----5:R-:W-:Y:S01]  /*0b50*/  FFMA R27, R38, R31, R27 ;  /* 0x0000001f261b7223 */ /* 0x020fe2000000001b */
[----:B------:R-:W-:Y:S02]  /*0b60*/  FFMA R26, R39, R30, R26 ;  /* 0x0000001e271a7223 */ /* 0x000fe4000000001a */
[----:B------:R-:W-:Y:S02]  /*0b70*/  FSETP.GEU.AND P3, PT, R7, 6, PT ;  /* 0x40c000000700780b */ /* 0x000fe40003f6e000 */
[----:B------:R-:W-:-:S02]  /*0b80*/  FSETP.GTU.AND P5, PT, R28, RZ, PT ;  /* 0x000000ff1c00720b */ /* 0x000fc40003fac000 */
[----:B------:R-:W-:Y:S02]  /*0b90*/  FSETP.GTU.AND P6, PT, R27, RZ, PT ;  /* 0x000000ff1b00720b */ /* 0x000fe40003fcc000 */
[----:B------:R-:W-:Y:S01]  /*0ba0*/  FSETP.GTU.AND P2, PT, R26, RZ, PT ;  /* 0x000000ff1a00720b */ /* 0x000fe20003f4c000 */
[----:B--2---:R-:W-:Y:S01]  /*0bb0*/  FADD R4, -R23, R11 ;  /* 0x0000000b17047221 */ /* 0x004fe20000000100 */
[----:B------:R-:W-:Y:S01]  /*0bc0*/  FADD R2, -R25, R9 ;  /* 0x0000000919027221 */ /* 0x000fe20000000100 */
[----:B------:R-:W-:Y:S02]  /*0bd0*/  FADD R3, -R22, R10 ;  /* 0x0000000a16037221 */ /* 0x000fe40000000100 */
[----:B------:R-:W-:Y:S01]  /*0be0*/  FMUL R4, R43, R4 ;  /* 0x000000042b047220 */ /* 0x000fe20000400000 */
[----:B------:R-:W-:Y:S01]  /*0bf0*/  FMUL R6, R41, R2 ;  /* 0x0000000229067220 */ /* 0x000fe20000400000 */
[----:B------:R-:W-:Y:S01]  /*0c00*/  FMUL R5, R42, R3 ;  /* 0x000000032a057220 */ /* 0x000fe20000400000 */
[----:B------:R-:W-:Y:S01]  /*0c10*/  FADD R8, -R24, R8 ;  /* 0x0000000818087221 */ /* 0x000fe20000000100 */
[----:B------:R-:W-:Y:S01]  /*0c20*/  FFMA R15, R4, R15, R37 ;  /* 0x0000000f040f7223 */ /* 0x000fe20000000025 */
[----:B------:R-:W-:Y:S01]  /*0c30*/  FFMA R13, R6, R21, R13 ;  /* 0x00000015060d7223 */ /* 0x000fe2000000000d */
[----:B------:R-:W-:Y:S01]  /*0c40*/  FSEL R6, R28, RZ, P5 ;  /* 0x000000ff1c067208 */ /* 0x000fe20002800000 */
[----:B------:R-:W-:Y:S01]  /*0c50*/  FFMA R14, R5, R14, R36 ;  /* 0x0000000e050e7223 */ /* 0x000fe20000000024 */
[----:B------:R-:W0:Y:S01]  /*0c60*/  LDC.64 R2, c[0x0][0x238] ;  /* 0x00008e00ff027b82 */ /* 0x000e220000000a00 */
[----:B------:R-:W-:Y:S01]  /*0c70*/  FSEL R5, R27, RZ, P6 ;  /* 0x000000ff1b057208 */ /* 0x000fe20003000000 */
[----:B------:R-:W-:Y:S01]  /*0c80*/  FMUL R35, R35, R8 ;  /* 0x0000000823237220 */ /* 0x000fe20000400000 */
[----:B------:R-:W-:-:S02]  /*0c90*/  FSETP.NAN.AND P6, PT, R7, R7, PT ;  /* 0x000000070700720b */ /* 0x000fc40003fc8000 */
[----:B------:R-:W-:Y:S02]  /*0ca0*/  FSEL R4, R26, RZ, P2 ;  /* 0x000000ff1a047208 */ /* 0x000fe40001000000 */
[----:B------:R-:W-:Y:S02]  /*0cb0*/  FSETP.GTU.AND P4, PT, R15, RZ, PT ;  /* 0x000000ff0f00720b */ /* 0x000fe40003f8c000 */
[----:B------:R-:W-:Y:S01]  /*0cc0*/  FSETP.GEU.AND P2, PT, R6, 6, PT ;  /* 0x40c000000600780b */ /* 0x000fe20003f4e000 */
[----:B------:R-:W-:Y:S01]  /*0cd0*/  FFMA R12, R35, R20, R12 ;  /* 0x00000014230c7223 */ /* 0x000fe2000000000c */
[----:B------:R-:W-:Y:S02]  /*0ce0*/  @P3 SEL R7, R7, 0x40c00000, P6 ;  /* 0x40c0000007073807 */ /* 0x000fe40003000000 */
[----:B------:R-:W-:Y:S02]  /*0cf0*/  FSETP.GTU.AND P5, PT, R14, RZ, PT ;  /* 0x000000ff0e00720b */ /* 0x000fe40003fac000 */
[----:B------:R-:W-:-:S02]  /*0d00*/  FSETP.GTU.AND P6, PT, R13, RZ, PT ;  /* 0x000000ff0d00720b */ /* 0x000fc40003fcc000 */
[----:B------:R-:W-:Y:S02]  /*0d10*/  FSEL R15, R15, RZ, P4 ;  /* 0x000000ff0f0f7208 */ /* 0x000fe40002000000 */
[----:B------:R-:W-:Y:S02]  /*0d20*/  FSETP.GEU.AND P3, PT, R5, 6, PT ;  /* 0x40c000000500780b */ /* 0x000fe40003f6e000 */
[----:B------:R-:W-:Y:S02]  /*0d30*/  FSETP.GEU.AND P4, PT, R4, 6, PT ;  /* 0x40c000000400780b */ /* 0x000fe40003f8e000 */
[----:B------:R-:W-:Y:S02]  /*0d40*/  FSEL R14, R14, RZ, P5 ;  /* 0x000000ff0e0e7208 */ /* 0x000fe40002800000 */
[----:B------:R-:W-:Y:S02]  /*0d50*/  FSEL R13, R13, RZ, P6 ;  /* 0x000000ff0d0d7208 */ /* 0x000fe40003000000 */
[----:B------:R-:W-:-:S02]  /*0d60*/  FSETP.GTU.AND P5, PT, R12, RZ, PT ;  /* 0x000000ff0c00720b */ /* 0x000fc40003fac000 */
[----:B------:R-:W-:Y:S02]  /*0d70*/  FSETP.NAN.AND P6, PT, R6, R6, PT ;  /* 0x000000060600720b */ /* 0x000fe40003fc8000 */
[----:B------:R-:W-:Y:S02]  /*0d80*/  FSEL R12, R12, RZ, P5 ;  /* 0x000000ff0c0c7208 */ /* 0x000fe40002800000 */
[----:B------:R-:W-:Y:S02]  /*0d90*/  @P2 SEL R6, R6, 0x40c00000, P6 ;  /* 0x40c0000006062807 */ /* 0x000fe40003000000 */
[----:B------:R-:W-:Y:S02]  /*0da0*/  FSETP.NAN.AND P5, PT, R5, R5, PT ;  /* 0x000000050500720b */ /* 0x000fe40003fa8000 */
[----:B------:R-:W-:Y:S02]  /*0db0*/  FSETP.GEU.AND P2, PT, R15, 6, PT ;  /* 0x40c000000f00780b */ /* 0x000fe40003f4e000 */
[----:B------:R-:W-:-:S02]  /*0dc0*/  FSETP.NAN.AND P6, PT, R4, R4, PT ;  /* 0x000000040400720b */ /* 0x000fc40003fc8000 */
[----:B------:R-:W-:Y:S02]  /*0dd0*/  @P3 SEL R5, R5, 0x40c00000, P5 ;  /* 0x40c0000005053807 */ /* 0x000fe40002800000 */
[----:B------:R-:W-:Y:S02]  /*0de0*/  @P4 SEL R4, R4, 0x40c00000, P6 ;  /* 0x40c0000004044807 */ /* 0x000fe40003000000 */
[----:B------:R-:W-:Y:S02]  /*0df0*/  FSETP.GEU.AND P3, PT, R14, 6, PT ;  /* 0x40c000000e00780b */ /* 0x000fe40003f6e000 */
[----:B------:R-:W-:Y:S02]  /*0e00*/  FSETP.GEU.AND P5, PT, R13, 6, PT ;  /* 0x40c000000d00780b */ /* 0x000fe40003fae000 */
[----:B------:R-:W-:Y:S01]  /*0e10*/  FSETP.GEU.AND P4, PT, R12, 6, PT ;  /* 0x40c000000c00780b */ /* 0x000fe20003f8e000 */
[----:B0-----:R-:W-:Y:S01]  /*0e20*/  IMAD.WIDE R2, R0, 0x4, R2 ;  /* 0x0000000400027825 */ /* 0x001fe200078e0202 */
[----:B------:R-:W-:-:S04]  /*0e30*/  FSETP.NAN.AND P6, PT, R15, R15, PT ;  /* 0x0000000f0f00720b */ /* 0x000fc80003fc8000 */
[----:B------:R0:W-:Y:S01]  /*0e40*/  @!P1 STG.E.128 desc[UR4][R2.64], R4 ;  /* 0x0000000402009986 */ /* 0x0001e2000c101d04 */
[----:B------:R-:W-:Y:S02]  /*0e50*/  @P2 SEL R15, R15, 0x40c00000, P6 ;  /* 0x40c000000f0f2807 */ /* 0x000fe40003000000 */
[----:B------:R-:W-:Y:S02]  /*0e60*/  FSETP.NAN.AND P1, PT, R14, R14, PT ;  /* 0x0000000e0e00720b */ /* 0x000fe40003f28000 */
[C---:B------:R-:W-:Y:S02]  /*0e70*/  FSETP.NAN.AND P6, PT, R13.reuse, R13, PT ;  /* 0x0000000d0d00720b */ /* 0x040fe40003fc8000 */
[----:B------:R-:W-:Y:S02]  /*0e80*/  FSETP.NAN.AND P2, PT, R12, R12, PT ;  /* 0x0000000c0c00720b */ /* 0x000fe40003f48000 */
[----:B------:R-:W-:Y:S02]  /*0e90*/  @P3 SEL R14, R14, 0x40c00000, P1 ;  /* 0x40c000000e0e3807 */ /* 0x000fe40000800000 */
[----:B------:R-:W-:-:S02]  /*0ea0*/  @P5 SEL R13, R13, 0x40c00000, P6 ;  /* 0x40c000000d0d5807 */ /* 0x000fc40003000000 */
[----:B------:R-:W-:Y:S01]  /*0eb0*/  @P4 SEL R12, R12, 0x40c00000, P2 ;  /* 0x40c000000c0c4807 */ /* 0x000fe20001000000 */
[----:B0-----:R-:W-:Y:S06]  /*0ec0*/  @P0 EXIT ;  /* 0x000000000000094d */ /* 0x001fec0003800000 */
[----:B------:R-:W-:Y:S01]  /*0ed0*/  STG.E.128 desc[UR4][R2.64+0x800], R12 ;  /* 0x0008000c02007986 */ /* 0x000fe2000c101d04 */
[----:B------:R-:W-:Y:S05]  /*0ee0*/  EXIT ;  /* 0x000000000000794d */ /* 0x000fea0003800000 */
.L_x_0:
[----:B------:R-:W-:-:S00]  /*0ef0*/  BRA `(.L_x_0) ;  /* 0xfffffffc00fc7947 */ /* 0x000fc0000383ffff */
[----:B------:R-:W-:-:S00]  /*0f00*/  NOP ;  /* 0x0000000000007918 */ /* 0x000fc00000000000 */
[----:B------:R-:W-:-:S00]  /*0f10*/  NOP ;  /* 0x0000000000007918 */ /* 0x000fc00000000000 */
[----:B------:R-:W-:-:S00]  /*0f20*/  NOP ;  /* 0x0000000000007918 */ /* 0x000fc00000000000 */
[----:B------:R-:W-:-:S00]  /*0f30*/  NOP ;  /* 0x0000000000007918 */ /* 0x000fc00000000000 */
[----:B------:R-:W-:-:S00]  /*0f40*/  NOP ;  /* 0x0000000000007918 */ /* 0x000fc00000000000 */
[----:B------:R-:W-:-:S00]  /*0f50*/  NOP ;  /* 0x0000000000007918 */ /* 0x000fc00000000000 */
[----:B------:R-:W-:-:S00]  /*0f60*/  NOP ;  /* 0x0000000000007918 */ /* 0x000fc00000000000 */
[----:B------:R-:W-:-:S00]  /*0f70*/  NOP ;  /* 0x0000000000007918 */ /* 0x000fc00000000000 */
.L_x_1:


//--------------------- .nv.global.init           --------------------------
	.section	.nv.global.init,"aw",@progbits
.nv.global.init:
	.type		_$_str,@object
	.size		_$_str,(_$_str_$_2 - _$_str)
_$_str:
        /*0000*/ 	.byte	0x5f, 0x5f, 0x43, 0x55, 0x44, 0x41, 0x5f, 0x46, 0x54, 0x5a, 0x00
	.type		_$_str_$_2,@object
	.size		_$_str_$_2,(.L_1 - _$_str_$_2)
_$_str_$_2:
        /*000b*/ 	.byte	0x5f, 0x5f, 0x43, 0x55, 0x44, 0x41, 0x5f, 0x50, 0x52, 0x45, 0x43, 0x5f, 0x53, 0x51, 0x52, 0x54
        /*001b*/ 	.byte	0x00
.L_1:


//--------------------- .nv.constant0.triton_poi_fused__native_batch_norm_legit_no_training_hardtanh_9 --------------------------
	.section	.nv.constant0.triton_poi_fused__native_batch_norm_legit_no_training_hardtanh_9,"a",@progbits
	.sectionflags	@""
	.align	4
.nv.constant0.triton_poi_fused__native_batch_norm_legit_no_training_hardtanh_9:
	.zero		580
